	.headerflags	@"EF_CUDA_TEXMODE_UNIFIED EF_CUDA_64BIT_ADDRESS EF_CUDA_ACCELERATORS EF_CUDA_SM90 EF_CUDA_VIRTUAL_SM(EF_CUDA_SM90)"
	.elftype	@"ET_EXEC"


//--------------------- .nv.info                  --------------------------
	.section	.nv.info,"",@"SHT_CUDA_INFO"
	.align	4


	//----- nvinfo : EIATTR_REGCOUNT
	.align		4
        /*0000*/ 	.byte	0x04, 0x2f
        /*0002*/ 	.short	(.L_1 - .L_0)
	.align		4
.L_0:
        /*0004*/ 	.word	index@(triton_poi_fused_convolution_relu_1)
        /*0008*/ 	.word	0x0000000c


	//----- nvinfo : EIATTR_MIN_STACK_SIZE
	.align		4
.L_1:
        /*000c*/ 	.byte	0x04, 0x12
        /*000e*/ 	.short	(.L_3 - .L_2)
	.align		4
.L_2:
        /*0010*/ 	.word	index@(triton_poi_fused_convolution_relu_1)
        /*0014*/ 	.word	0x00000000


	//----- nvinfo : EIATTR_FRAME_SIZE
	.align		4
.L_3:
        /*0018*/ 	.byte	0x04, 0x11
        /*001a*/ 	.short	(.L_5 - .L_4)
	.align		4
.L_4:
        /*001c*/ 	.word	index@(triton_poi_fused_convolution_relu_1)
        /*0020*/ 	.word	0x00000000


	//----- nvinfo : EIATTR_MIN_STACK_SIZE
	.align		4
.L_5:
        /*0024*/ 	.byte	0x04, 0x12
        /*0026*/ 	.short	(.L_7 - .L_6)
	.align		4
.L_6:
        /*0028*/ 	.word	index@(triton_poi_fused_convolution_relu_1)
        /*002c*/ 	.word	0x00000000
.L_7:


//--------------------- .nv.info.triton_poi_fused_convolution_relu_1 --------------------------
	.section	.nv.info.triton_poi_fused_convolution_relu_1,"",@"SHT_CUDA_INFO"
	.sectionflags	@""
	.align	4


	//----- nvinfo : EIATTR_CUDA_API_VERSION
	.align		4
        /*0000*/ 	.byte	0x04, 0x37
        /*0002*/ 	.short	(.L_9 - .L_8)
.L_8:
        /*0004*/ 	.word	0x0000007c


	//----- nvinfo : EIATTR_KPARAM_INFO
	.align		4
.L_9:
        /*0008*/ 	.byte	0x04, 0x17
        /*000a*/ 	.short	(.L_11 - .L_10)
.L_10:
        /*000c*/ 	.word	0x00000000
        /*0010*/ 	.short	0x0002
        /*0012*/ 	.short	0x0010
        /*0014*/ 	.byte	0x00, 0xf0, 0x11, 0x00


	//----- nvinfo : EIATTR_KPARAM_INFO
	.align		4
.L_11:
        /*0018*/ 	.byte	0x04, 0x17
        /*001a*/ 	.short	(.L_13 - .L_12)
.L_12:
        /*001c*/ 	.word	0x00000000
        /*0020*/ 	.short	0x0001
        /*0022*/ 	.short	0x0008
        /*0024*/ 	.byte	0x00, 0xf4, 0x21, 0x00


	//----- nvinfo : EIATTR_KPARAM_INFO
	.align		4
.L_13:
        /*0028*/ 	.byte	0x04, 0x17
        /*002a*/ 	.short	(.L_15 - .L_14)
.L_14:
        /*002c*/ 	.word	0x00000000
        /*0030*/ 	.short	0x0000
        /*0032*/ 	.short	0x0000
        /*0034*/ 	.byte	0x00, 0xf4, 0x21, 0x00


	//----- nvinfo : EIATTR_SPARSE_MMA_MASK
	.align		4
.L_15:
        /*0038*/ 	.byte	0x03, 0x50
        /*003a*/ 	.short	0x0000


	//----- nvinfo : EIATTR_MAXREG_COUNT
	.align		4
        /*003c*/ 	.byte	0x03, 0x1b
        /*003e*/ 	.short	0x00ff


	//----- nvinfo : EIATTR_EXIT_INSTR_OFFSETS
	.align		4
        /*0040*/ 	.byte	0x04, 0x1c
        /*0042*/ 	.short	(.L_17 - .L_16)


	//   ....[0]....
.L_16:
        /*0044*/ 	.word	0x00000150


	//----- nvinfo : EIATTR_REQNTID
	.align		4
.L_17:
        /*0048*/ 	.byte	0x04, 0x10
        /*004a*/ 	.short	(.L_19 - .L_18)
.L_18:
        /*004c*/ 	.word	0x00000080
        /*0050*/ 	.word	0x00000001
        /*0054*/ 	.word	0x00000001


	//----- nvinfo : EIATTR_CBANK_PARAM_SIZE
	.align		4
.L_19:
        /*0058*/ 	.byte	0x03, 0x19
        /*005a*/ 	.short	0x0014


	//----- nvinfo : EIATTR_PARAM_CBANK
	.align		4
        /*005c*/ 	.byte	0x04, 0x0a
        /*005e*/ 	.short	(.L_21 - .L_20)
	.align		4
.L_20:
        /*0060*/ 	.word	index@(.nv.constant0.triton_poi_fused_convolution_relu_1)
        /*0064*/ 	.short	0x0210
        /*0066*/ 	.short	0x0014


	//----- nvinfo : EIATTR_SW_WAR
	.align		4
.L_21:
        /*0068*/ 	.byte	0x04, 0x36
        /*006a*/ 	.short	(.L_23 - .L_22)
.L_22:
        /*006c*/ 	.word	0x00000008
.L_23:


//--------------------- .nv.callgraph             --------------------------
	.section	.nv.callgraph,"",@"SHT_CUDA_CALLGRAPH"
	.align	4
	.sectionentsize	8
	.align		4
        /*0000*/ 	.word	0x00000000
	.align		4
        /*0004*/ 	.word	0xffffffff
	.align		4
        /*0008*/ 	.word	0x00000000
	.align		4
        /*000c*/ 	.word	0xfffffffe
	.align		4
        /*0010*/ 	.word	0x00000000
	.align		4
        /*0014*/ 	.word	0xfffffffd
	.align		4
        /*0018*/ 	.word	0x00000000
	.align		4
        /*001c*/ 	.word	0xfffffffc


//--------------------- .text.triton_poi_fused_convolution_relu_1 --------------------------
	.section	.text.triton_poi_fused_convolution_relu_1,"ax",@progbits
	.align	128
        .global         triton_poi_fused_convolution_relu_1
        .type           triton_poi_fused_convolution_relu_1,@function
        .size           triton_poi_fused_convolution_relu_1,(.L_x_1 - triton_poi_fused_convolution_relu_1)
        .other          triton_poi_fused_convolution_relu_1,@"STO_CUDA_ENTRY STV_DEFAULT"
triton_poi_fused_convolution_relu_1:
.text.triton_poi_fused_convolution_relu_1:
[----:B------:R-:W-:Y:S01]  /*0000*/  LDC R1, c[0x0][0x28] ;  /* 0x00000a00ff017b82 */ /* 0x000fe20000000800 */
[----:B------:R-:W1:Y:S07]  /*0010*/  S2R R0, SR_TID.X ;  /* 0x0000000000007919 */ /* 0x000e6e0000002100 */
[----:B------:R-:W2:Y:S01]  /*0020*/  LDC.64 R4, c[0x0][0x218] ;  /* 0x00008600ff047b82 */ /* 0x000ea20000000a00 */
[----:B------:R-:W-:Y:S01]  /*0030*/  ULDC.64 UR4, c[0x0][0x208] ;  /* 0x0000820000047ab9 */ /* 0x000fe20000000a00 */
[----:B------:R-:W3:Y:S06]  /*0040*/  S2R R7, SR_CTAID.X ;  /* 0x0000000000077919 */ /* 0x000eec0000002500 */
[----:B------:R-:W4:Y:S01]  /*0050*/  LDC.64 R2, c[0x0][0x210] ;  /* 0x00008400ff027b82 */ /* 0x000f220000000a00 */
[----:B-1----:R-:W-:-:S02]  /*0060*/  LOP3.LUT R0, R0, 0x7f, RZ, 0xc0, !PT ;  /* 0x0000007f00007812 */ /* 0x002fc400078ec0ff */
[----:B---3--:R-:W-:-:S03]  /*0070*/  SHF.R.S32.HI R6, RZ, 0x18, R7 ;  /* 0x00000018ff067819 */ /* 0x008fc60000011407 */
[----:B------:R-:W-:Y:S01]  /*0080*/  IMAD R7, R7, 0x80, R0 ;  /* 0x0000008007077824 */ /* 0x000fe200078e0200 */
[----:B------:R-:W-:-:S03]  /*0090*/  SGXT R0, R6, 0x1 ;  /* 0x000000010600781a */ /* 0x000fc60000000200 */
[----:B----4-:R-:W-:Y:S01]  /*00a0*/  IMAD.WIDE R2, R7, 0x4, R2 ;  /* 0x0000000407027825 */ /* 0x010fe200078e0202 */
[----:B------:R-:W-:-:S04]  /*00b0*/  LEA.HI R0, R0, R7, RZ, 0x7 ;  /* 0x0000000700007211 */ /* 0x000fc800078f38ff */
[----:B------:R-:W-:-:S05]  /*00c0*/  LOP3.LUT R0, R0, 0xffffff80, RZ, 0xc0, !PT ;  /* 0xffffff8000007812 */ /* 0x000fca00078ec0ff */
[----:B------:R-:W-:Y:S02]  /*00d0*/  IMAD.IADD R9, R7, 0x1, -R0 ;  /* 0x0000000107097824 */ /* 0x000fe400078e0a00 */
[----:B------:R-:W3:Y:S02]  /*00e0*/  LDG.E R0, desc[UR4][R2.64] ;  /* 0x0000000402007981 */ /* 0x000ee4000c1e1900 */
[----:B--2---:R-:W-:-:S06]  /*00f0*/  IMAD.WIDE R4, R9, 0x4, R4 ;  /* 0x0000000409047825 */ /* 0x004fcc00078e0204 */
[----:B------:R-:W3:Y:S02]  /*0100*/  LDG.E.EL R5, desc[UR4][R4.64] ;  /* 0x0000000404057981 */ /* 0x000ee4000c2e1900 */
[C---:B---3--:R-:W-:Y:S01]  /*0110*/  FADD R6, R0.reuse, R5 ;  /* 0x0000000500067221 */ /* 0x048fe20000000000 */
[----:B------:R-:W-:-:S04]  /*0120*/  FSETP.GEU.AND P0, PT, R0, -R5, PT ;  /* 0x800000050000720b */ /* 0x000fc80003f0e000 */
[----:B------:R-:W-:-:S05]  /*0130*/  FSEL R7, R6, RZ, P0 ;  /* 0x000000ff06077208 */ /* 0x000fca0000000000 */
[----:B------:R-:W-:Y:S01]  /*0140*/  STG.E desc[UR4][R2.64], R7 ;  /* 0x0000000702007986 */ /* 0x000fe2000c101904 */
[----:B------:R-:W-:Y:S05]  /*0150*/  EXIT ;  /* 0x000000000000794d */ /* 0x000fea0003800000 */
.L_x_0:
[----:B------:R-:W-:-:S00]  /*0160*/  BRA `(.L_x_0) ;  /* 0xfffffffc00fc7947 */ /* 0x000fc0000383ffff */
[----:B------:R-:W-:-:S00]  /*0170*/  NOP ;  /* 0x0000000000007918 */ /* 0x000fc00000000000 */
        /* <DEDUP_REMOVED lines=8> */
.L_x_1:


//--------------------- .nv.constant0.triton_poi_fused_convolution_relu_1 --------------------------
	.section	.nv.constant0.triton_poi_fused_convolution_relu_1,"a",@progbits
	.sectionflags	@""
	.align	4
.nv.constant0.triton_poi_fused_convolution_relu_1:
	.zero		548
